	.headerflags	@"EF_CUDA_TEXMODE_UNIFIED EF_CUDA_64BIT_ADDRESS EF_CUDA_ACCELERATORS EF_CUDA_SM90 EF_CUDA_VIRTUAL_SM(EF_CUDA_SM90)"
	.elftype	@"ET_EXEC"


//--------------------- .nv.info                  --------------------------
	.section	.nv.info,"",@"SHT_CUDA_INFO"
	.align	4


	//----- nvinfo : EIATTR_REGCOUNT
	.align		4
        /*0000*/ 	.byte	0x04, 0x2f
        /*0002*/ 	.short	(.L_1 - .L_0)
	.align		4
.L_0:
        /*0004*/ 	.word	index@(triton_poi_fused_1)
        /*0008*/ 	.word	0x0000001f


	//----- nvinfo : EIATTR_MIN_STACK_SIZE
	.align		4
.L_1:
        /*000c*/ 	.byte	0x04, 0x12
        /*000e*/ 	.short	(.L_3 - .L_2)
	.align		4
.L_2:
        /*0010*/ 	.word	index@(triton_poi_fused_1)
        /*0014*/ 	.word	0x00000000


	//----- nvinfo : EIATTR_FRAME_SIZE
	.align		4
.L_3:
        /*0018*/ 	.byte	0x04, 0x11
        /*001a*/ 	.short	(.L_5 - .L_4)
	.align		4
.L_4:
        /*001c*/ 	.word	index@(triton_poi_fused_1)
        /*0020*/ 	.word	0x00000000


	//----- nvinfo : EIATTR_MIN_STACK_SIZE
	.align		4
.L_5:
        /*0024*/ 	.byte	0x04, 0x12
        /*0026*/ 	.short	(.L_7 - .L_6)
	.align		4
.L_6:
        /*0028*/ 	.word	index@(triton_poi_fused_1)
        /*002c*/ 	.word	0x00000000
.L_7:


//--------------------- .nv.info.triton_poi_fused_1 --------------------------
	.section	.nv.info.triton_poi_fused_1,"",@"SHT_CUDA_INFO"
	.sectionflags	@""
	.align	4


	//----- nvinfo : EIATTR_CUDA_API_VERSION
	.align		4
        /*0000*/ 	.byte	0x04, 0x37
        /*0002*/ 	.short	(.L_9 - .L_8)
.L_8:
        /*0004*/ 	.word	0x0000007c


	//----- nvinfo : EIATTR_KPARAM_INFO
	.align		4
.L_9:
        /*0008*/ 	.byte	0x04, 0x17
        /*000a*/ 	.short	(.L_11 - .L_10)
.L_10:
        /*000c*/ 	.word	0x00000000
        /*0010*/ 	.short	0x0003
        /*0012*/ 	.short	0x0014
        /*0014*/ 	.byte	0x00, 0xf0, 0x11, 0x00


	//----- nvinfo : EIATTR_KPARAM_INFO
	.align		4
.L_11:
        /*0018*/ 	.byte	0x04, 0x17
        /*001a*/ 	.short	(.L_13 - .L_12)
.L_12:
        /*001c*/ 	.word	0x00000000
        /*0020*/ 	.short	0x0002
        /*0022*/ 	.short	0x0010
        /*0024*/ 	.byte	0x00, 0xf0, 0x11, 0x00


	//----- nvinfo : EIATTR_KPARAM_INFO
	.align		4
.L_13:
        /*0028*/ 	.byte	0x04, 0x17
        /*002a*/ 	.short	(.L_15 - .L_14)
.L_14:
        /*002c*/ 	.word	0x00000000
        /*0030*/ 	.short	0x0001
        /*0032*/ 	.short	0x0008
        /*0034*/ 	.byte	0x00, 0xf4, 0x21, 0x00


	//----- nvinfo : EIATTR_KPARAM_INFO
	.align		4
.L_15:
        /*0038*/ 	.byte	0x04, 0x17
        /*003a*/ 	.short	(.L_17 - .L_16)
.L_16:
        /*003c*/ 	.word	0x00000000
        /*0040*/ 	.short	0x0000
        /*0042*/ 	.short	0x0000
        /*0044*/ 	.byte	0x00, 0xf4, 0x21, 0x00


	//----- nvinfo : EIATTR_SPARSE_MMA_MASK
	.align		4
.L_17:
        /*0048*/ 	.byte	0x03, 0x50
        /*004a*/ 	.short	0x0000


	//----- nvinfo : EIATTR_MAXREG_COUNT
	.align		4
        /*004c*/ 	.byte	0x03, 0x1b
        /*004e*/ 	.short	0x00ff


	//----- nvinfo : EIATTR_EXIT_INSTR_OFFSETS
	.align		4
        /*0050*/ 	.byte	0x04, 0x1c
        /*0052*/ 	.short	(.L_19 - .L_18)


	//   ....[0]....
.L_18:
        /*0054*/ 	.word	0x000005e0


	//   ....[1]....
        /*0058*/ 	.word	0x00000630


	//----- nvinfo : EIATTR_REQNTID
	.align		4
.L_19:
        /*005c*/ 	.byte	0x04, 0x10
        /*005e*/ 	.short	(.L_21 - .L_20)
.L_20:
        /*0060*/ 	.word	0x00000080
        /*0064*/ 	.word	0x00000001
        /*0068*/ 	.word	0x00000001


	//----- nvinfo : EIATTR_CBANK_PARAM_SIZE
	.align		4
.L_21:
        /*006c*/ 	.byte	0x03, 0x19
        /*006e*/ 	.short	0x0018


	//----- nvinfo : EIATTR_PARAM_CBANK
	.align		4
        /*0070*/ 	.byte	0x04, 0x0a
        /*0072*/ 	.short	(.L_23 - .L_22)
	.align		4
.L_22:
        /*0074*/ 	.word	index@(.nv.constant0.triton_poi_fused_1)
        /*0078*/ 	.short	0x0210
        /*007a*/ 	.short	0x0018


	//----- nvinfo : EIATTR_SW_WAR
	.align		4
.L_23:
        /*007c*/ 	.byte	0x04, 0x36
        /*007e*/ 	.short	(.L_25 - .L_24)
.L_24:
        /*0080*/ 	.word	0x00000008
.L_25:


//--------------------- .nv.callgraph             --------------------------
	.section	.nv.callgraph,"",@"SHT_CUDA_CALLGRAPH"
	.align	4
	.sectionentsize	8
	.align		4
        /*0000*/ 	.word	0x00000000
	.align		4
        /*0004*/ 	.word	0xffffffff
	.align		4
        /*0008*/ 	.word	0x00000000
	.align		4
        /*000c*/ 	.word	0xfffffffe
	.align		4
        /*0010*/ 	.word	0x00000000
	.align		4
        /*0014*/ 	.word	0xfffffffd
	.align		4
        /*0018*/ 	.word	0x00000000
	.align		4
        /*001c*/ 	.word	0xfffffffc


//--------------------- .text.triton_poi_fused_1  --------------------------
	.section	.text.triton_poi_fused_1,"ax",@progbits
	.sectionflags	@"SHF_BARRIERS=1"
	.align	128
        .global         triton_poi_fused_1
        .type           triton_poi_fused_1,@function
        .size           triton_poi_fused_1,(.L_x_1 - triton_poi_fused_1)
        .other          triton_poi_fused_1,@"STO_CUDA_ENTRY STV_DEFAULT"
triton_poi_fused_1:
.text.triton_poi_fused_1:
[----:B------:R-:W0:Y:S01]  /*0000*/  LDC R1, c[0x0][0x28] ;  /* 0x00000a00ff017b82 */ /* 0x000e220000000800 */
[----:B------:R-:W1:Y:S07]  /*0010*/  S2R R0, SR_CTAID.X ;  /* 0x0000000000007919 */ /* 0x000e6e0000002500 */
[----:B------:R-:W2:Y:S01]  /*0020*/  LDC.64 R14, c[0x0][0x210] ;  /* 0x00008400ff0e7b82 */ /* 0x000ea20000000a00 */
[----:B------:R-:W-:Y:S01]  /*0030*/  IMAD.MOV.U32 R19, RZ, RZ, RZ ;  /* 0x000000ffff137224 */ /* 0x000fe200078e00ff */
[----:B------:R-:W-:Y:S01]  /*0040*/  ULDC.64 UR6, c[0x0][0x208] ;  /* 0x0000820000067ab9 */ /* 0x000fe20000000a00 */
[----:B------:R-:W3:Y:S01]  /*0050*/  S2R R21, SR_TID.X ;  /* 0x0000000000157919 */ /* 0x000ee20000002100 */
[----:B------:R-:W4:Y:S01]  /*0060*/  S2R R18, SR_CTAID.Y ;  /* 0x0000000000127919 */ /* 0x000f220000002600 */
[----:B------:R-:W-:-:S02]  /*0070*/  IMAD.MOV.U32 R20, RZ, RZ, RZ ;  /* 0x000000ffff147224 */ /* 0x000fc400078e00ff */
[----:B-1----:R-:W-:Y:S01]  /*0080*/  IMAD.SHL.U32 R0, R0, 0x10, RZ ;  /* 0x0000001000007824 */ /* 0x002fe200078e00ff */
[----:B---3--:R-:W-:-:S04]  /*0090*/  SHF.R.U32.HI R17, RZ, 0x4, R21 ;  /* 0x00000004ff117819 */ /* 0x008fc80000011615 */
[----:B------:R-:W-:Y:S01]  /*00a0*/  LOP3.LUT R6, R0, 0xf, R21, 0xf8, !PT ;  /* 0x0000000f00067812 */ /* 0x000fe200078ef815 */
[----:B----4-:R-:W-:Y:S01]  /*00b0*/  IMAD.SHL.U32 R16, R18, 0x40, RZ ;  /* 0x0000004012107824 */ /* 0x010fe200078e00ff */
[----:B------:R-:W-:Y:S02]  /*00c0*/  SGXT.U32 R17, R17, 0x3 ;  /* 0x000000031111781a */ /* 0x000fe40000000000 */
[----:B------:R-:W-:Y:S02]  /*00d0*/  ISETP.GE.AND P0, PT, R6, 0x9, PT ;  /* 0x000000090600780c */ /* 0x000fe40003f06270 */
[----:B------:R-:W-:Y:S02]  /*00e0*/  LOP3.LUT R2, R16, R17, RZ, 0xfc, !PT ;  /* 0x0000001110027212 */ /* 0x000fe400078efcff */
[----:B------:R-:W-:Y:S02]  /*00f0*/  LOP3.LUT R3, R16, 0x8, R17, 0xfe, !PT ;  /* 0x0000000810037812 */ /* 0x000fe400078efe11 */
[----:B------:R-:W-:Y:S01]  /*0100*/  LOP3.LUT R4, R16, 0x10, R17, 0xfe, !PT ;  /* 0x0000001010047812 */ /* 0x000fe200078efe11 */
[--C-:B------:R-:W-:Y:S01]  /*0110*/  IMAD R27, R2, 0x9, R6.reuse ;  /* 0x00000009021b7824 */ /* 0x100fe200078e0206 */
        /* <DEDUP_REMOVED lines=9> */
[----:B------:R-:W-:-:S02]  /*01b0*/  IMAD R11, R11, 0x9, R6 ;  /* 0x000000090b0b7824 */ /* 0x000fc400078e0206 */
[--C-:B------:R-:W-:Y:S02]  /*01c0*/  IMAD R13, R13, 0x9, R6.reuse ;  /* 0x000000090d0d7824 */ /* 0x100fe400078e0206 */
[----:B------:R-:W-:Y:S02]  /*01d0*/  IMAD R23, R23, 0x9, R6 ;  /* 0x0000000917177824 */ /* 0x000fe400078e0206 */
[----:B--2---:R-:W-:-:S04]  /*01e0*/  IMAD.WIDE R26, R27, 0x4, R14 ;  /* 0x000000041b1a7825 */ /* 0x004fc800078e020e */
[--C-:B------:R-:W-:Y:S01]  /*01f0*/  IMAD.WIDE R2, R3, 0x4, R14.reuse ;  /* 0x0000000403027825 */ /* 0x100fe200078e020e */
[----:B------:R1:W2:Y:S01]  /*0200*/  @!P0 LDG.E.EL R19, desc[UR6][R26.64] ;  /* 0x000000061a138981 */ /* 0x0002a2000c2e1900 */
[----:B------:R-:W-:Y:S02]  /*0210*/  CS2R R24, SRZ ;  /* 0x0000000000187805 */ /* 0x000fe4000001ff00 */
[--C-:B------:R-:W-:Y:S01]  /*0220*/  IMAD.WIDE R4, R5, 0x4, R14.reuse ;  /* 0x0000000405047825 */ /* 0x100fe200078e020e */
[----:B------:R3:W4:Y:S03]  /*0230*/  @!P0 LDG.E.EL R20, desc[UR6][R2.64] ;  /* 0x0000000602148981 */ /* 0x000726000c2e1900 */
[----:B------:R-:W-:-:S04]  /*0240*/  IMAD.WIDE R6, R7, 0x4, R14 ;  /* 0x0000000407067825 */ /* 0x000fc800078e020e */
[----:B------:R-:W-:-:S04]  /*0250*/  IMAD.WIDE R8, R9, 0x4, R14 ;  /* 0x0000000409087825 */ /* 0x000fc800078e020e */
[----:B------:R-:W-:-:S04]  /*0260*/  IMAD.WIDE R10, R11, 0x4, R14 ;  /* 0x000000040b0a7825 */ /* 0x000fc800078e020e */
[--C-:B------:R-:W-:Y:S01]  /*0270*/  IMAD.WIDE R12, R13, 0x4, R14.reuse ;  /* 0x000000040d0c7825 */ /* 0x100fe200078e020e */
[----:B-1----:R-:W-:Y:S01]  /*0280*/  CS2R R26, SRZ ;  /* 0x00000000001a7805 */ /* 0x002fe2000001ff00 */
[----:B------:R-:W5:Y:S02]  /*0290*/  @!P0 LDG.E.EL R24, desc[UR6][R6.64] ;  /* 0x0000000606188981 */ /* 0x000f64000c2e1900 */
[----:B------:R-:W-:Y:S01]  /*02a0*/  IMAD.WIDE R14, R23, 0x4, R14 ;  /* 0x00000004170e7825 */ /* 0x000fe200078e020e */
[----:B------:R-:W-:Y:S01]  /*02b0*/  HFMA2.MMA R23, -RZ, RZ, 0, 0 ;  /* 0x00000000ff177435 */ /* 0x000fe200000001ff */
[----:B------:R-:W5:Y:S02]  /*02c0*/  @!P0 LDG.E.EL R25, desc[UR6][R10.64] ;  /* 0x000000060a198981 */ /* 0x000f64000c2e1900 */
[----:B------:R-:W-:Y:S02]  /*02d0*/  IMAD.MOV.U32 R22, RZ, RZ, RZ ;  /* 0x000000ffff167224 */ /* 0x000fe400078e00ff */
[----:B------:R-:W5:Y:S04]  /*02e0*/  @!P0 LDG.E.EL R27, desc[UR6][R12.64] ;  /* 0x000000060c1b8981 */ /* 0x000f68000c2e1900 */
[----:B------:R-:W5:Y:S04]  /*02f0*/  @!P0 LDG.E.EL R22, desc[UR6][R4.64] ;  /* 0x0000000604168981 */ /* 0x000f68000c2e1900 */
[----:B------:R1:W5:Y:S04]  /*0300*/  @!P0 LDG.E.EL R23, desc[UR6][R8.64] ;  /* 0x0000000608178981 */ /* 0x000368000c2e1900 */
[----:B------:R-:W5:Y:S01]  /*0310*/  @!P0 LDG.E.EL R26, desc[UR6][R14.64] ;  /* 0x000000060e1a8981 */ /* 0x000f62000c2e1900 */
[----:B------:R-:W1:Y:S01]  /*0320*/  S2UR UR5, SR_CgaCtaId ;  /* 0x00000000000579c3 */ /* 0x000e620000008800 */
[----:B---3--:R-:W-:Y:S01]  /*0330*/  IMAD.SHL.U32 R2, R21, 0x40, RZ ;  /* 0x0000004015027824 */ /* 0x008fe200078e00ff */
[----:B------:R-:W-:-:S04]  /*0340*/  UMOV UR4, 0x400 ;  /* 0x0000040000047882 */ /* 0x000fc80000000000 */
[----:B------:R-:W-:-:S04]  /*0350*/  LOP3.LUT R2, R2, 0x3c0, RZ, 0xc0, !PT ;  /* 0x000003c002027812 */ /* 0x000fc800078ec0ff */
[----:B------:R-:W-:Y:S01]  /*0360*/  LOP3.LUT R3, R2, R17, RZ, 0xfc, !PT ;  /* 0x0000001102037212 */ /* 0x000fe200078efcff */
[----:B01----:R-:W-:-:S06]  /*0370*/  UPRMT UR4, UR5, 0x654, UR4 ;  /* 0x0000065405047896 */ /* 0x003fcc0008000004 */
[----:B------:R-:W-:-:S05]  /*0380*/  LEA.HI R2, R2, UR4, RZ, 0x1e ;  /* 0x0000000402027c11 */ /* 0x000fca000f8ff0ff */
[----:B------:R-:W-:Y:S01]  /*0390*/  IMAD R28, R3, 0x4, R2 ;  /* 0x00000004031c7824 */ /* 0x000fe200078e0202 */
[C---:B------:R-:W-:Y:S01]  /*03a0*/  LOP3.LUT R2, R21.reuse, 0x70, RZ, 0xc0, !PT ;  /* 0x0000007015027812 */ /* 0x040fe200078ec0ff */
[----:B------:R-:W-:-:S03]  /*03b0*/  IMAD.SHL.U32 R21, R21, 0x4, RZ ;  /* 0x0000000415157824 */ /* 0x000fc600078e00ff */
[----:B------:R-:W-:Y:S02]  /*03c0*/  IADD3 R3, R2, UR4, RZ ;  /* 0x0000000402037c10 */ /* 0x000fe4000fffe0ff */
[----:B------:R-:W-:-:S05]  /*03d0*/  LOP3.LUT R8, R21, 0x1fc, RZ, 0xc0, !PT ;  /* 0x000001fc15087812 */ /* 0x000fca00078ec0ff */
[----:B------:R-:W-:Y:S01]  /*03e0*/  IMAD R4, R8, 0x4, R3 ;  /* 0x0000000408047824 */ /* 0x000fe200078e0203 */
[----:B------:R-:W-:Y:S02]  /*03f0*/  SHF.R.S32.HI R3, RZ, 0x19, R18 ;  /* 0x00000019ff037819 */ /* 0x000fe40000011412 */
[----:B------:R-:W-:Y:S02]  /*0400*/  LOP3.LUT R16, R16, 0x3c, R21, 0xf8, !PT ;  /* 0x0000003c10107812 */ /* 0x000fe400078ef815 */
[----:B------:R-:W-:-:S04]  /*0410*/  SGXT R3, R3, 0x1 ;  /* 0x000000010303781a */ /* 0x000fc80000000200 */
[----:B------:R-:W-:Y:S02]  /*0420*/  LEA.HI R9, R3, R16, RZ, 0x4 ;  /* 0x0000001003097211 */ /* 0x000fe400078f20ff */
[----:B------:R-:W0:Y:S02]  /*0430*/  LDC.64 R2, c[0x0][0x218] ;  /* 0x00008600ff027b82 */ /* 0x000e240000000a00 */
[----:B------:R-:W-:Y:S02]  /*0440*/  LOP3.LUT R11, R9, 0xfffffff0, RZ, 0xc0, !PT ;  /* 0xfffffff0090b7812 */ /* 0x000fe400078ec0ff */
[----:B------:R-:W-:Y:S02]  /*0450*/  SHF.R.S32.HI R10, RZ, 0x4, R9 ;  /* 0x00000004ff0a7819 */ /* 0x000fe40000011409 */
[----:B------:R-:W-:Y:S01]  /*0460*/  LOP3.LUT R9, R0, R17, RZ, 0xfc, !PT ;  /* 0x0000001100097212 */ /* 0x000fe200078efcff */
[----:B------:R-:W-:Y:S01]  /*0470*/  IMAD.IADD R11, R16, 0x1, -R11 ;  /* 0x00000001100b7824 */ /* 0x000fe200078e0a0b */
[----:B------:R-:W-:-:S02]  /*0480*/  LOP3.LUT R0, R0, 0x8, R17, 0xfe, !PT ;  /* 0x0000000800007812 */ /* 0x000fc400078efe11 */
[----:B------:R-:W-:Y:S01]  /*0490*/  LOP3.LUT R13, R8, 0x200, RZ, 0xfc, !PT ;  /* 0x00000200080d7812 */ /* 0x000fe200078efcff */
[----:B------:R-:W-:Y:S01]  /*04a0*/  IMAD R12, R10, 0x90, R11 ;  /* 0x000000900a0c7824 */ /* 0x000fe200078e020b */
[C---:B------:R-:W-:Y:S02]  /*04b0*/  ISETP.GE.AND P1, PT, R9.reuse, 0x9, PT ;  /* 0x000000090900780c */ /* 0x040fe40003f26270 */
[----:B------:R-:W-:Y:S01]  /*04c0*/  ISETP.GE.AND P0, PT, R0, 0x9, PT ;  /* 0x000000090000780c */ /* 0x000fe20003f06270 */
[----:B------:R-:W-:Y:S01]  /*04d0*/  IMAD R11, R9, 0x10, R12 ;  /* 0x00000010090b7824 */ /* 0x000fe200078e020c */
[----:B------:R-:W-:-:S04]  /*04e0*/  SHF.R.U32.HI R13, RZ, 0x2, R13 ;  /* 0x00000002ff0d7819 */ /* 0x000fc8000001160d */
[----:B------:R-:W-:Y:S01]  /*04f0*/  LOP3.LUT R13, R13, 0xf0, RZ, 0xc0, !PT ;  /* 0x000000f00d0d7812 */ /* 0x000fe200078ec0ff */
[----:B0-----:R-:W-:-:S03]  /*0500*/  IMAD.WIDE R10, R11, 0x4, R2 ;  /* 0x000000040b0a7825 */ /* 0x001fc600078e0202 */
[----:B------:R-:W-:-:S05]  /*0510*/  IADD3 R13, R13, UR4, RZ ;  /* 0x000000040d0d7c10 */ /* 0x000fca000fffe0ff */
[----:B------:R-:W-:Y:S01]  /*0520*/  IMAD R13, R8, 0x4, R13 ;  /* 0x00000004080d7824 */ /* 0x000fe200078e020d */
[----:B--2---:R-:W-:Y:S04]  /*0530*/  STS [R28], R19 ;  /* 0x000000131c007388 */ /* 0x004fe80000000800 */
[----:B----4-:R-:W-:Y:S04]  /*0540*/  STS [R28+0x20], R20 ;  /* 0x000020141c007388 */ /* 0x010fe80000000800 */
[----:B-----5:R-:W-:Y:S04]  /*0550*/  STS [R28+0x60], R24 ;  /* 0x000060181c007388 */ /* 0x020fe80000000800 */
[----:B------:R-:W-:Y:S04]  /*0560*/  STS [R28+0xa0], R25 ;  /* 0x0000a0191c007388 */ /* 0x000fe80000000800 */
[----:B------:R-:W-:Y:S04]  /*0570*/  STS [R28+0xc0], R27 ;  /* 0x0000c01b1c007388 */ /* 0x000fe80000000800 */
[----:B------:R-:W-:Y:S04]  /*0580*/  STS [R28+0x40], R22 ;  /* 0x000040161c007388 */ /* 0x000fe80000000800 */
[----:B------:R-:W-:Y:S04]  /*0590*/  STS [R28+0x80], R23 ;  /* 0x000080171c007388 */ /* 0x000fe80000000800 */
[----:B------:R-:W-:Y:S01]  /*05a0*/  STS [R28+0xe0], R26 ;  /* 0x0000e01a1c007388 */ /* 0x000fe20000000800 */
[----:B------:R-:W-:Y:S06]  /*05b0*/  BAR.SYNC.DEFER_BLOCKING 0x0 ;  /* 0x0000000000007b1d */ /* 0x000fec0000010000 */
[----:B------:R-:W0:Y:S04]  /*05c0*/  LDS.128 R4, [R4] ;  /* 0x0000000004047984 */ /* 0x000e280000000c00 */
[----:B0-----:R0:W-:Y:S02]  /*05d0*/  @!P1 STG.E.128 desc[UR6][R10.64], R4 ;  /* 0x000000040a009986 */ /* 0x0011e4000c101d06 */
[----:B0-----:R-:W-:Y:S05]  /*05e0*/  @P0 EXIT ;  /* 0x000000000000094d */ /* 0x001fea0003800000 */
[----:B0-----:R-:W0:Y:S01]  /*05f0*/  LDS.128 R8, [R13+0x800] ;  /* 0x000800000d087984 */ /* 0x001e220000000c00 */
[----:B------:R-:W-:-:S04]  /*0600*/  IMAD R5, R0, 0x10, R12 ;  /* 0x0000001000057824 */ /* 0x000fc800078e020c */
[----:B------:R-:W-:-:S05]  /*0610*/  IMAD.WIDE R2, R5, 0x4, R2 ;  /* 0x0000000405027825 */ /* 0x000fca00078e0202 */
[----:B0-----:R-:W-:Y:S01]  /*0620*/  STG.E.128 desc[UR6][R2.64], R8 ;  /* 0x0000000802007986 */ /* 0x001fe2000c101d06 */
[----:B------:R-:W-:Y:S05]  /*0630*/  EXIT ;  /* 0x000000000000794d */ /* 0x000fea0003800000 */
.L_x_0:
[----:B------:R-:W-:-:S00]  /*0640*/  BRA `(.L_x_0) ;  /* 0xfffffffc00fc7947 */ /* 0x000fc0000383ffff */
[----:B------:R-:W-:-:S00]  /*0650*/  NOP ;  /* 0x0000000000007918 */ /* 0x000fc00000000000 */
        /* <DEDUP_REMOVED lines=10> */
.L_x_1:


//--------------------- .nv.shared.triton_poi_fused_1 --------------------------
	.section	.nv.shared.triton_poi_fused_1,"aw",@nobits
	.sectionflags	@""
	.align	16
	.zero		1024


//--------------------- .nv.constant0.triton_poi_fused_1 --------------------------
	.section	.nv.constant0.triton_poi_fused_1,"a",@progbits
	.sectionflags	@""
	.align	4
.nv.constant0.triton_poi_fused_1:
	.zero		552
